	.headerflags	@"EF_CUDA_TEXMODE_UNIFIED EF_CUDA_64BIT_ADDRESS EF_CUDA_ACCELERATORS EF_CUDA_SM90 EF_CUDA_VIRTUAL_SM(EF_CUDA_SM90)"
	.elftype	@"ET_EXEC"


//--------------------- .nv.info                  --------------------------
	.section	.nv.info,"",@"SHT_CUDA_INFO"
	.align	4


	//----- nvinfo : EIATTR_REGCOUNT
	.align		4
        /*0000*/ 	.byte	0x04, 0x2f
        /*0002*/ 	.short	(.L_1 - .L_0)
	.align		4
.L_0:
        /*0004*/ 	.word	index@(triton_poi_fused_convolution_14)
        /*0008*/ 	.word	0x00000012


	//----- nvinfo : EIATTR_MIN_STACK_SIZE
	.align		4
.L_1:
        /*000c*/ 	.byte	0x04, 0x12
        /*000e*/ 	.short	(.L_3 - .L_2)
	.align		4
.L_2:
        /*0010*/ 	.word	index@(triton_poi_fused_convolution_14)
        /*0014*/ 	.word	0x00000000


	//----- nvinfo : EIATTR_FRAME_SIZE
	.align		4
.L_3:
        /*0018*/ 	.byte	0x04, 0x11
        /*001a*/ 	.short	(.L_5 - .L_4)
	.align		4
.L_4:
        /*001c*/ 	.word	index@(triton_poi_fused_convolution_14)
        /*0020*/ 	.word	0x00000000


	//----- nvinfo : EIATTR_MIN_STACK_SIZE
	.align		4
.L_5:
        /*0024*/ 	.byte	0x04, 0x12
        /*0026*/ 	.short	(.L_7 - .L_6)
	.align		4
.L_6:
        /*0028*/ 	.word	index@(triton_poi_fused_convolution_14)
        /*002c*/ 	.word	0x00000000
.L_7:


//--------------------- .nv.info.triton_poi_fused_convolution_14 --------------------------
	.section	.nv.info.triton_poi_fused_convolution_14,"",@"SHT_CUDA_INFO"
	.sectionflags	@""
	.align	4


	//----- nvinfo : EIATTR_CUDA_API_VERSION
	.align		4
        /*0000*/ 	.byte	0x04, 0x37
        /*0002*/ 	.short	(.L_9 - .L_8)
.L_8:
        /*0004*/ 	.word	0x0000007c


	//----- nvinfo : EIATTR_KPARAM_INFO
	.align		4
.L_9:
        /*0008*/ 	.byte	0x04, 0x17
        /*000a*/ 	.short	(.L_11 - .L_10)
.L_10:
        /*000c*/ 	.word	0x00000000
        /*0010*/ 	.short	0x0002
        /*0012*/ 	.short	0x0010
        /*0014*/ 	.byte	0x00, 0xf0, 0x11, 0x00


	//----- nvinfo : EIATTR_KPARAM_INFO
	.align		4
.L_11:
        /*0018*/ 	.byte	0x04, 0x17
        /*001a*/ 	.short	(.L_13 - .L_12)
.L_12:
        /*001c*/ 	.word	0x00000000
        /*0020*/ 	.short	0x0001
        /*0022*/ 	.short	0x0008
        /*0024*/ 	.byte	0x00, 0xf4, 0x21, 0x00


	//----- nvinfo : EIATTR_KPARAM_INFO
	.align		4
.L_13:
        /*0028*/ 	.byte	0x04, 0x17
        /*002a*/ 	.short	(.L_15 - .L_14)
.L_14:
        /*002c*/ 	.word	0x00000000
        /*0030*/ 	.short	0x0000
        /*0032*/ 	.short	0x0000
        /*0034*/ 	.byte	0x00, 0xf4, 0x21, 0x00


	//----- nvinfo : EIATTR_SPARSE_MMA_MASK
	.align		4
.L_15:
        /*0038*/ 	.byte	0x03, 0x50
        /*003a*/ 	.short	0x0000


	//----- nvinfo : EIATTR_MAXREG_COUNT
	.align		4
        /*003c*/ 	.byte	0x03, 0x1b
        /*003e*/ 	.short	0x00ff


	//----- nvinfo : EIATTR_EXIT_INSTR_OFFSETS
	.align		4
        /*0040*/ 	.byte	0x04, 0x1c
        /*0042*/ 	.short	(.L_17 - .L_16)


	//   ....[0]....
.L_16:
        /*0044*/ 	.word	0x00000290


	//----- nvinfo : EIATTR_REQNTID
	.align		4
.L_17:
        /*0048*/ 	.byte	0x04, 0x10
        /*004a*/ 	.short	(.L_19 - .L_18)
.L_18:
        /*004c*/ 	.word	0x00000080
        /*0050*/ 	.word	0x00000001
        /*0054*/ 	.word	0x00000001


	//----- nvinfo : EIATTR_CBANK_PARAM_SIZE
	.align		4
.L_19:
        /*0058*/ 	.byte	0x03, 0x19
        /*005a*/ 	.short	0x0014


	//----- nvinfo : EIATTR_PARAM_CBANK
	.align		4
        /*005c*/ 	.byte	0x04, 0x0a
        /*005e*/ 	.short	(.L_21 - .L_20)
	.align		4
.L_20:
        /*0060*/ 	.word	index@(.nv.constant0.triton_poi_fused_convolution_14)
        /*0064*/ 	.short	0x0210
        /*0066*/ 	.short	0x0014


	//----- nvinfo : EIATTR_SW_WAR
	.align		4
.L_21:
        /*0068*/ 	.byte	0x04, 0x36
        /*006a*/ 	.short	(.L_23 - .L_22)
.L_22:
        /*006c*/ 	.word	0x00000008
.L_23:


//--------------------- .nv.callgraph             --------------------------
	.section	.nv.callgraph,"",@"SHT_CUDA_CALLGRAPH"
	.align	4
	.sectionentsize	8
	.align		4
        /*0000*/ 	.word	0x00000000
	.align		4
        /*0004*/ 	.word	0xffffffff
	.align		4
        /*0008*/ 	.word	0x00000000
	.align		4
        /*000c*/ 	.word	0xfffffffe
	.align		4
        /*0010*/ 	.word	0x00000000
	.align		4
        /*0014*/ 	.word	0xfffffffd
	.align		4
        /*0018*/ 	.word	0x00000000
	.align		4
        /*001c*/ 	.word	0xfffffffc


//--------------------- .text.triton_poi_fused_convolution_14 --------------------------
	.section	.text.triton_poi_fused_convolution_14,"ax",@progbits
	.align	128
        .global         triton_poi_fused_convolution_14
        .type           triton_poi_fused_convolution_14,@function
        .size           triton_poi_fused_convolution_14,(.L_x_1 - triton_poi_fused_convolution_14)
        .other          triton_poi_fused_convolution_14,@"STO_CUDA_ENTRY STV_DEFAULT"
triton_poi_fused_convolution_14:
.text.triton_poi_fused_convolution_14:
[----:B------:R-:W-:Y:S01]  /*0000*/  LDC R1, c[0x0][0x28] ;  /* 0x00000a00ff017b82 */ /* 0x000fe20000000800 */
[----:B------:R-:W1:Y:S07]  /*0010*/  S2R R0, SR_TID.X ;  /* 0x0000000000007919 */ /* 0x000e6e0000002100 */
[----:B------:R-:W2:Y:S01]  /*0020*/  LDC.64 R2, c[0x0][0x218] ;  /* 0x00008600ff027b82 */ /* 0x000ea20000000a00 */
[----:B------:R-:W-:Y:S01]  /*0030*/  ULDC.64 UR4, c[0x0][0x208] ;  /* 0x0000820000047ab9 */ /* 0x000fe20000000a00 */
[----:B------:R-:W3:Y:S06]  /*0040*/  S2R R9, SR_CTAID.X ;  /* 0x0000000000097919 */ /* 0x000eec0000002500 */
[----:B------:R-:W4:Y:S01]  /*0050*/  LDC.64 R4, c[0x0][0x210] ;  /* 0x00008400ff047b82 */ /* 0x000f220000000a00 */
[----:B-1----:R-:W-:-:S04]  /*0060*/  SHF.L.U32 R0, R0, 0x2, RZ ;  /* 0x0000000200007819 */ /* 0x002fc800000006ff */
[----:B------:R-:W-:-:S04]  /*0070*/  LOP3.LUT R0, R0, 0x1fc, RZ, 0xc0, !PT ;  /* 0x000001fc00007812 */ /* 0x000fc800078ec0ff */
[----:B---3--:R-:W-:-:S04]  /*0080*/  LEA R9, R9, R0, 0xa ;  /* 0x0000000009097211 */ /* 0x008fc800078e50ff */
[----:B------:R-:W-:Y:S01]  /*0090*/  IADD3 R0, R9, 0x200, RZ ;  /* 0x0000020009007810 */ /* 0x000fe20007ffe0ff */
[----:B------:R-:W-:-:S04]  /*00a0*/  IMAD.HI R6, R9, 0x78787879, RZ ;  /* 0x7878787909067827 */ /* 0x000fc800078e02ff */
[----:B------:R-:W-:Y:S01]  /*00b0*/  IMAD.HI R0, R0, 0x78787879, RZ ;  /* 0x7878787900007827 */ /* 0x000fe200078e02ff */
[----:B------:R-:W-:-:S03]  /*00c0*/  SHF.R.U32.HI R7, RZ, 0x1f, R6 ;  /* 0x0000001fff077819 */ /* 0x000fc60000011606 */
[----:B----4-:R-:W-:Y:S01]  /*00d0*/  IMAD.WIDE R8, R9, 0x4, R4 ;  /* 0x0000000409087825 */ /* 0x010fe200078e0204 */
[----:B------:R-:W-:Y:S02]  /*00e0*/  SHF.R.U32.HI R11, RZ, 0x1f, R0 ;  /* 0x0000001fff0b7819 */ /* 0x000fe40000011600 */
[----:B------:R-:W-:Y:S02]  /*00f0*/  LEA.HI.SX32 R7, R6, R7, 0x15 ;  /* 0x0000000706077211 */ /* 0x000fe400078faaff */
[----:B------:R-:W-:-:S03]  /*0100*/  LEA.HI.SX32 R11, R0, R11, 0x15 ;  /* 0x0000000b000b7211 */ /* 0x000fc600078faaff */
[----:B------:R-:W-:-:S04]  /*0110*/  IMAD.HI R0, R7, 0x2aaaaaab, RZ ;  /* 0x2aaaaaab07007827 */ /* 0x000fc800078e02ff */
[----:B------:R-:W-:Y:S01]  /*0120*/  IMAD.HI R6, R11, 0x2aaaaaab, RZ ;  /* 0x2aaaaaab0b067827 */ /* 0x000fe200078e02ff */
[----:B------:R-:W-:-:S04]  /*0130*/  SHF.R.U32.HI R13, RZ, 0x1f, R0 ;  /* 0x0000001fff0d7819 */ /* 0x000fc80000011600 */
[----:B------:R-:W-:Y:S02]  /*0140*/  SHF.R.U32.HI R15, RZ, 0x1f, R6 ;  /* 0x0000001fff0f7819 */ /* 0x000fe40000011606 */
[----:B------:R-:W-:Y:S02]  /*0150*/  LEA.HI R0, R0, R13, RZ, 0x1b ;  /* 0x0000000d00007211 */ /* 0x000fe400078fd8ff */
[----:B------:R-:W-:-:S03]  /*0160*/  LEA.HI R6, R6, R15, RZ, 0x1b ;  /* 0x0000000f06067211 */ /* 0x000fc600078fd8ff */
[----:B------:R-:W-:Y:S02]  /*0170*/  IMAD R7, R0, -0xc0, R7 ;  /* 0xffffff4000077824 */ /* 0x000fe400078e0207 */
[----:B------:R-:W-:Y:S02]  /*0180*/  IMAD R13, R6, -0xc0, R11 ;  /* 0xffffff40060d7824 */ /* 0x000fe400078e020b */
[--C-:B--2---:R-:W-:Y:S02]  /*0190*/  IMAD.WIDE R10, R7, 0x4, R2.reuse ;  /* 0x00000004070a7825 */ /* 0x104fe400078e0202 */
[----:B------:R-:W2:Y:S02]  /*01a0*/  LDG.E.128 R4, desc[UR4][R8.64] ;  /* 0x0000000408047981 */ /* 0x000ea4000c1e1d00 */
[----:B------:R-:W-:Y:S02]  /*01b0*/  IMAD.WIDE R2, R13, 0x4, R2 ;  /* 0x000000040d027825 */ /* 0x000fe400078e0202 */
[----:B------:R-:W2:Y:S04]  /*01c0*/  LDG.E.EL R10, desc[UR4][R10.64] ;  /* 0x000000040a0a7981 */ /* 0x000ea8000c2e1900 */
[----:B------:R-:W3:Y:S04]  /*01d0*/  LDG.E.EL R2, desc[UR4][R2.64] ;  /* 0x0000000402027981 */ /* 0x000ee8000c2e1900 */
[----:B------:R-:W3:Y:S01]  /*01e0*/  LDG.E.128 R12, desc[UR4][R8.64+0x800] ;  /* 0x00080004080c7981 */ /* 0x000ee2000c1e1d00 */
[--C-:B--2---:R-:W-:Y:S01]  /*01f0*/  FADD R4, R4, R10.reuse ;  /* 0x0000000a04047221 */ /* 0x104fe20000000000 */
[--C-:B------:R-:W-:Y:S01]  /*0200*/  FADD R5, R5, R10.reuse ;  /* 0x0000000a05057221 */ /* 0x100fe20000000000 */
[--C-:B------:R-:W-:Y:S01]  /*0210*/  FADD R6, R6, R10.reuse ;  /* 0x0000000a06067221 */ /* 0x100fe20000000000 */
[----:B------:R-:W-:Y:S01]  /*0220*/  FADD R7, R7, R10 ;  /* 0x0000000a07077221 */ /* 0x000fe20000000000 */
[--C-:B---3--:R-:W-:Y:S01]  /*0230*/  FADD R12, R12, R2.reuse ;  /* 0x000000020c0c7221 */ /* 0x108fe20000000000 */
[--C-:B------:R-:W-:Y:S01]  /*0240*/  FADD R13, R13, R2.reuse ;  /* 0x000000020d0d7221 */ /* 0x100fe20000000000 */
[--C-:B------:R-:W-:Y:S01]  /*0250*/  FADD R14, R14, R2.reuse ;  /* 0x000000020e0e7221 */ /* 0x100fe20000000000 */
[----:B------:R-:W-:Y:S01]  /*0260*/  FADD R15, R15, R2 ;  /* 0x000000020f0f7221 */ /* 0x000fe20000000000 */
[----:B------:R-:W-:Y:S04]  /*0270*/  STG.E.128 desc[UR4][R8.64], R4 ;  /* 0x0000000408007986 */ /* 0x000fe8000c101d04 */
[----:B------:R-:W-:Y:S01]  /*0280*/  STG.E.128 desc[UR4][R8.64+0x800], R12 ;  /* 0x0008000c08007986 */ /* 0x000fe2000c101d04 */
[----:B------:R-:W-:Y:S05]  /*0290*/  EXIT ;  /* 0x000000000000794d */ /* 0x000fea0003800000 */
.L_x_0:
[----:B------:R-:W-:-:S00]  /*02a0*/  BRA `(.L_x_0) ;  /* 0xfffffffc00fc7947 */ /* 0x000fc0000383ffff */
[----:B------:R-:W-:-:S00]  /*02b0*/  NOP ;  /* 0x0000000000007918 */ /* 0x000fc00000000000 */
        /* <DEDUP_REMOVED lines=12> */
.L_x_1:


//--------------------- .nv.constant0.triton_poi_fused_convolution_14 --------------------------
	.section	.nv.constant0.triton_poi_fused_convolution_14,"a",@progbits
	.sectionflags	@""
	.align	4
.nv.constant0.triton_poi_fused_convolution_14:
	.zero		548
